//
// Generated by NVIDIA NVVM Compiler
//
// Compiler Build ID: CL-36424714
// Cuda compilation tools, release 13.0, V13.0.88
// Based on NVVM 20.0.0
//

.version 9.0
.target sm_100
.address_size 64

	// .globl	_Z12MatSumKernelPiS_S_S_ii

.visible .entry _Z12MatSumKernelPiS_S_S_ii(
	.param .u64 .ptr .align 1 _Z12MatSumKernelPiS_S_S_ii_param_0,
	.param .u64 .ptr .align 1 _Z12MatSumKernelPiS_S_S_ii_param_1,
	.param .u64 .ptr .align 1 _Z12MatSumKernelPiS_S_S_ii_param_2,
	.param .u64 .ptr .align 1 _Z12MatSumKernelPiS_S_S_ii_param_3,
	.param .u32 _Z12MatSumKernelPiS_S_S_ii_param_4,
	.param .u32 _Z12MatSumKernelPiS_S_S_ii_param_5
)
{
	.reg .pred 	%p<11>;
	.reg .b32 	%r<34>;
	.reg .b64 	%rd<16>;

	ld.param.u64 	%rd1, [_Z12MatSumKernelPiS_S_S_ii_param_0];
	ld.param.u64 	%rd2, [_Z12MatSumKernelPiS_S_S_ii_param_1];
	ld.param.u64 	%rd3, [_Z12MatSumKernelPiS_S_S_ii_param_2];
	ld.param.u64 	%rd4, [_Z12MatSumKernelPiS_S_S_ii_param_3];
	ld.param.u32 	%r8, [_Z12MatSumKernelPiS_S_S_ii_param_4];
	ld.param.u32 	%r9, [_Z12MatSumKernelPiS_S_S_ii_param_5];
	mov.u32 	%r11, %ntid.x;
	mov.u32 	%r12, %ctaid.x;
	mov.u32 	%r13, %tid.x;
	mad.lo.s32 	%r14, %r11, %r12, %r13;
	mov.u32 	%r15, %ntid.y;
	mov.u32 	%r16, %ctaid.y;
	mov.u32 	%r17, %tid.y;
	mad.lo.s32 	%r18, %r15, %r16, %r17;
	mov.u32 	%r20, %ntid.z;
	mov.u32 	%r21, %ctaid.z;
	mov.u32 	%r22, %tid.z;
	mad.lo.s32 	%r23, %r20, %r21, %r22;
	mov.u32 	%r24, %nctaid.x;
	mul.lo.s32 	%r25, %r24, %r12;
	mov.u32 	%r26, %nctaid.y;
	mul.lo.s32 	%r27, %r16, %r26;
	mad.lo.s32 	%r1, %r27, %r23, %r18;
	mad.lo.s32 	%r2, %r25, %r1, %r14;
	setp.ge.s32 	%p1, %r14, %r8;
	setp.ge.s32 	%p2, %r18, %r9;
	or.pred  	%p3, %p1, %p2;
	setp.ge.s32 	%p4, %r23, %r9;
	or.pred  	%p5, %p4, %p3;
	@%p5 bra 	$L__BB0_6;
	cvta.to.global.u64 	%rd5, %rd1;
	cvta.to.global.u64 	%rd6, %rd2;
	mul.wide.s32 	%rd7, %r2, 4;
	add.s64 	%rd8, %rd5, %rd7;
	ld.global.u32 	%r3, [%rd8];
	setp.ne.s32 	%p6, %r3, 0;
	add.s64 	%rd9, %rd6, %rd7;
	ld.global.u32 	%r4, [%rd9];
	setp.ne.s32 	%p7, %r4, 0;
	xor.pred  	%p8, %p6, %p7;
	not.pred 	%p9, %p8;
	@%p9 bra 	$L__BB0_3;
	add.s32 	%r28, %r4, %r3;
	shr.u32 	%r29, %r28, 31;
	add.s32 	%r30, %r28, %r29;
	shr.s32 	%r33, %r30, 1;
	bra.uni 	$L__BB0_4;
$L__BB0_3:
	add.s32 	%r33, %r4, %r3;
$L__BB0_4:
	cvta.to.global.u64 	%rd10, %rd3;
	add.s64 	%rd12, %rd10, %rd7;
	st.global.u32 	[%rd12], %r33;
	setp.eq.s32 	%p10, %r33, 0;
	@%p10 bra 	$L__BB0_6;
	cvta.to.global.u64 	%rd13, %rd4;
	mul.wide.s32 	%rd14, %r1, 4;
	add.s64 	%rd15, %rd13, %rd14;
	ld.global.u32 	%r31, [%rd15];
	add.s32 	%r32, %r31, 1;
	st.global.u32 	[%rd15], %r32;
$L__BB0_6:
	ret;

}


// ===== COMPILED SASS (sm_100) =====

	.target	sm_100

	.elftype	@"ET_EXEC"


//--------------------- .note.nv.tkinfo           --------------------------
	.section	.note.nv.tkinfo,"",@"SHT_NOTE"
	.sectionflags	@"SHF_NOTE_NV_TKINFO"
	.tkinfo
        /*0018*/ 	.word	0x00000002
        /*0030*/ 	.string	""
        /*0030*/ 	.string	"ptxas"
        /*0030*/ 	.string	"Cuda compilation tools, release 13.0, V13.0.88"
        /*0030*/ 	.string	"Build cuda_13.0.r13.0/compiler.36424714_0"
        /*0030*/ 	.string	"-arch sm_100 -m 64 "



//--------------------- .note.nv.cuinfo           --------------------------
	.section	.note.nv.cuinfo,"",@"SHT_NOTE"
	.sectionflags	@"SHF_NOTE_NV_CUINFO"
        /*0018*/ 	.short	0x0002
        /*001a*/ 	.short	0x0064
        /*001c*/ 	.short	0x0082
	.zero		2


//--------------------- .nv.info                  --------------------------
	.section	.nv.info,"",@"SHT_CUDA_INFO"
	.align	4


	//----- nvinfo : EIATTR_REGCOUNT
	.align		4
        /*0000*/ 	.byte	0x04, 0x2f
        /*0002*/ 	.short	(.L_1 - .L_0)
	.align		4
.L_0:
        /*0004*/ 	.word	index@(_Z12MatSumKernelPiS_S_S_ii)
        /*0008*/ 	.word	0x00000010


	//----- nvinfo : EIATTR_FRAME_SIZE
	.align		4
.L_1:
        /*000c*/ 	.byte	0x04, 0x11
        /*000e*/ 	.short	(.L_3 - .L_2)
	.align		4
.L_2:
        /*0010*/ 	.word	index@(_Z12MatSumKernelPiS_S_S_ii)
        /*0014*/ 	.word	0x00000000


	//----- nvinfo : EIATTR_MIN_STACK_SIZE
	.align		4
.L_3:
        /*0018*/ 	.byte	0x04, 0x12
        /*001a*/ 	.short	(.L_5 - .L_4)
	.align		4
.L_4:
        /*001c*/ 	.word	index@(_Z12MatSumKernelPiS_S_S_ii)
        /*0020*/ 	.word	0x00000000
.L_5:


//--------------------- .nv.compat                --------------------------
	.section	.nv.compat,"",@"SHT_CUDA_COMPAT_INFO"
	.align	4
        /*0000*/ 	.byte	0x02, 0x09, 0x00, 0x00, 0x02, 0x02, 0x01, 0x00, 0x02, 0x05, 0x05, 0x00, 0x03, 0x07, 0x01, 0x01
        /*0010*/ 	.byte	0x02, 0x03, 0x00, 0x00, 0x02, 0x06, 0x01, 0x00, 0x04, 0x0b, 0x08, 0x00, 0x09, 0x00, 0x00, 0x00
        /*0020*/ 	.byte	0x00, 0x00, 0x00, 0x00


//--------------------- .nv.info._Z12MatSumKernelPiS_S_S_ii --------------------------
	.section	.nv.info._Z12MatSumKernelPiS_S_S_ii,"",@"SHT_CUDA_INFO"
	.sectionflags	@""
	.align	4


	//----- nvinfo : EIATTR_CUDA_API_VERSION
	.align		4
        /*0000*/ 	.byte	0x04, 0x37
        /*0002*/ 	.short	(.L_7 - .L_6)
.L_6:
        /*0004*/ 	.word	0x00000082


	//----- nvinfo : EIATTR_KPARAM_INFO
	.align		4
.L_7:
        /*0008*/ 	.byte	0x04, 0x17
        /*000a*/ 	.short	(.L_9 - .L_8)
.L_8:
        /*000c*/ 	.word	0x00000000
        /*0010*/ 	.short	0x0005
        /*0012*/ 	.short	0x0024
        /*0014*/ 	.byte	0x00, 0xf0, 0x11, 0x00


	//----- nvinfo : EIATTR_KPARAM_INFO
	.align		4
.L_9:
        /*0018*/ 	.byte	0x04, 0x17
        /*001a*/ 	.short	(.L_11 - .L_10)
.L_10:
        /*001c*/ 	.word	0x00000000
        /*0020*/ 	.short	0x0004
        /*0022*/ 	.short	0x0020
        /*0024*/ 	.byte	0x00, 0xf0, 0x11, 0x00


	//----- nvinfo : EIATTR_KPARAM_INFO
	.align		4
.L_11:
        /*0028*/ 	.byte	0x04, 0x17
        /*002a*/ 	.short	(.L_13 - .L_12)
.L_12:
        /*002c*/ 	.word	0x00000000
        /*0030*/ 	.short	0x0003
        /*0032*/ 	.short	0x0018
        /*0034*/ 	.byte	0x00, 0xf5, 0x21, 0x00


	//----- nvinfo : EIATTR_KPARAM_INFO
	.align		4
.L_13:
        /*0038*/ 	.byte	0x04, 0x17
        /*003a*/ 	.short	(.L_15 - .L_14)
.L_14:
        /*003c*/ 	.word	0x00000000
        /*0040*/ 	.short	0x0002
        /*0042*/ 	.short	0x0010
        /*0044*/ 	.byte	0x00, 0xf5, 0x21, 0x00


	//----- nvinfo : EIATTR_KPARAM_INFO
	.align		4
.L_15:
        /*0048*/ 	.byte	0x04, 0x17
        /*004a*/ 	.short	(.L_17 - .L_16)
.L_16:
        /*004c*/ 	.word	0x00000000
        /*0050*/ 	.short	0x0001
        /*0052*/ 	.short	0x0008
        /*0054*/ 	.byte	0x00, 0xf5, 0x21, 0x00


	//----- nvinfo : EIATTR_KPARAM_INFO
	.align		4
.L_17:
        /*0058*/ 	.byte	0x04, 0x17
        /*005a*/ 	.short	(.L_19 - .L_18)
.L_18:
        /*005c*/ 	.word	0x00000000
        /*0060*/ 	.short	0x0000
        /*0062*/ 	.short	0x0000
        /*0064*/ 	.byte	0x00, 0xf5, 0x21, 0x00


	//----- nvinfo : EIATTR_SPARSE_MMA_MASK
	.align		4
.L_19:
        /*0068*/ 	.byte	0x03, 0x50
        /*006a*/ 	.short	0x0000


	//----- nvinfo : EIATTR_MAXREG_COUNT
	.align		4
        /*006c*/ 	.byte	0x03, 0x1b
        /*006e*/ 	.short	0x00ff


	//----- nvinfo : EIATTR_MERCURY_ISA_VERSION
	.align		4
        /*0070*/ 	.byte	0x03, 0x5f
        /*0072*/ 	.short	0x0101


	//----- nvinfo : EIATTR_VRC_CTA_INIT_COUNT
	.align		4
        /*0074*/ 	.byte	0x02, 0x4a
	.zero		1
	.zero		1


	//----- nvinfo : EIATTR_EXIT_INSTR_OFFSETS
	.align		4
        /*0078*/ 	.byte	0x04, 0x1c
        /*007a*/ 	.short	(.L_21 - .L_20)


	//   ....[0]....
.L_20:
        /*007c*/ 	.word	0x00000150


	//   ....[1]....
        /*0080*/ 	.word	0x00000290


	//   ....[2]....
        /*0084*/ 	.word	0x000002f0


	//----- nvinfo : EIATTR_CBANK_PARAM_SIZE
	.align		4
.L_21:
        /*0088*/ 	.byte	0x03, 0x19
        /*008a*/ 	.short	0x0028


	//----- nvinfo : EIATTR_PARAM_CBANK
	.align		4
        /*008c*/ 	.byte	0x04, 0x0a
        /*008e*/ 	.short	(.L_23 - .L_22)
	.align		4
.L_22:
        /*0090*/ 	.word	index@(.nv.constant0._Z12MatSumKernelPiS_S_S_ii)
        /*0094*/ 	.short	0x0380
        /*0096*/ 	.short	0x0028


	//----- nvinfo : EIATTR_SW_WAR
	.align		4
.L_23:
        /*0098*/ 	.byte	0x04, 0x36
        /*009a*/ 	.short	(.L_25 - .L_24)
.L_24:
        /*009c*/ 	.word	0x00000008
.L_25:


//--------------------- .nv.callgraph             --------------------------
	.section	.nv.callgraph,"",@"SHT_CUDA_CALLGRAPH"
	.align	4
	.sectionentsize	8
	.align		4
        /*0000*/ 	.word	0x00000000
	.align		4
        /*0004*/ 	.word	0xffffffff
	.align		4
        /*0008*/ 	.word	0x00000000
	.align		4
        /*000c*/ 	.word	0xfffffffe
	.align		4
        /*0010*/ 	.word	0x00000000
	.align		4
        /*0014*/ 	.word	0xfffffffd
	.align		4
        /*0018*/ 	.word	0x00000000
	.align		4
        /*001c*/ 	.word	0xfffffffc


//--------------------- .text._Z12MatSumKernelPiS_S_S_ii --------------------------
	.section	.text._Z12MatSumKernelPiS_S_S_ii,"ax",@progbits
	.align	128
        .global         _Z12MatSumKernelPiS_S_S_ii
        .type           _Z12MatSumKernelPiS_S_S_ii,@function
        .size           _Z12MatSumKernelPiS_S_S_ii,(.L_x_1 - _Z12MatSumKernelPiS_S_S_ii)
        .other          _Z12MatSumKernelPiS_S_S_ii,@"STO_CUDA_ENTRY STV_DEFAULT"
_Z12MatSumKernelPiS_S_S_ii:
.text._Z12MatSumKernelPiS_S_S_ii:
[----:B------:R-:W-:Y:S01]  /*0000*/  LDC R1, c[0x0][0x37c] ;  /* 0x0000df00ff017b82 */ /* 0x000fe20000000800 */
[----:B------:R-:W0:Y:S01]  /*0010*/  S2R R8, SR_CTAID.Y ;  /* 0x0000000000087919 */ /* 0x000e220000002600 */
[----:B------:R-:W1:Y:S01]  /*0020*/  LDCU UR4, c[0x0][0x360] ;  /* 0x00006c00ff0477ac */ /* 0x000e620008000800 */
[----:B------:R-:W0:Y:S01]  /*0030*/  S2R R3, SR_TID.Y ;  /* 0x0000000000037919 */ /* 0x000e220000002200 */
[----:B------:R-:W0:Y:S01]  /*0040*/  LDCU UR5, c[0x0][0x364] ;  /* 0x00006c80ff0577ac */ /* 0x000e220008000800 */
[----:B------:R-:W1:Y:S01]  /*0050*/  S2R R9, SR_CTAID.X ;  /* 0x0000000000097919 */ /* 0x000e620000002500 */
[----:B------:R-:W2:Y:S01]  /*0060*/  LDCU.64 UR8, c[0x0][0x3a0] ;  /* 0x00007400ff0877ac */ /* 0x000ea20008000a00 */
[----:B------:R-:W1:Y:S01]  /*0070*/  S2R R0, SR_TID.X ;  /* 0x0000000000007919 */ /* 0x000e620000002100 */
[----:B------:R-:W3:Y:S01]  /*0080*/  LDCU UR6, c[0x0][0x368] ;  /* 0x00006d00ff0677ac */ /* 0x000ee20008000800 */
[----:B------:R-:W3:Y:S01]  /*0090*/  S2R R7, SR_CTAID.Z ;  /* 0x0000000000077919 */ /* 0x000ee20000002700 */
[----:B------:R-:W4:Y:S01]  /*00a0*/  LDCU UR7, c[0x0][0x370] ;  /* 0x00006e00ff0777ac */ /* 0x000f220008000800 */
[----:B------:R-:W3:Y:S01]  /*00b0*/  S2R R2, SR_TID.Z ;  /* 0x0000000000027919 */ /* 0x000ee20000002300 */
[----:B0-----:R-:W-:Y:S01]  /*00c0*/  IMAD R6, R8, UR5, R3 ;  /* 0x0000000508067c24 */ /* 0x001fe2000f8e0203 */
[----:B------:R-:W0:Y:S04]  /*00d0*/  LDCU UR5, c[0x0][0x374] ;  /* 0x00006e80ff0577ac */ /* 0x000e280008000800 */
[----:B--2---:R-:W-:Y:S01]  /*00e0*/  ISETP.GE.AND P0, PT, R6, UR9, PT ;  /* 0x0000000906007c0c */ /* 0x004fe2000bf06270 */
[----:B-1----:R-:W-:-:S02]  /*00f0*/  IMAD R0, R9, UR4, R0 ;  /* 0x0000000409007c24 */ /* 0x002fc4000f8e0200 */
[----:B----4-:R-:W-:-:S03]  /*0100*/  IMAD R9, R9, UR7, RZ ;  /* 0x0000000709097c24 */ /* 0x010fc6000f8e02ff */
[----:B------:R-:W-:Y:S01]  /*0110*/  ISETP.GE.OR P0, PT, R0, UR8, P0 ;  /* 0x0000000800007c0c */ /* 0x000fe20008706670 */
[----:B---3--:R-:W-:Y:S02]  /*0120*/  IMAD R7, R7, UR6, R2 ;  /* 0x0000000607077c24 */ /* 0x008fe4000f8e0202 */
[----:B0-----:R-:W-:-:S03]  /*0130*/  IMAD R8, R8, UR5, RZ ;  /* 0x0000000508087c24 */ /* 0x001fc6000f8e02ff */
[----:B------:R-:W-:-:S13]  /*0140*/  ISETP.GE.OR P0, PT, R7, UR9, P0 ;  /* 0x0000000907007c0c */ /* 0x000fda0008706670 */
[----:B------:R-:W-:Y:S05]  /*0150*/  @P0 EXIT ;  /* 0x000000000000094d */ /* 0x000fea0003800000 */
[----:B------:R-:W0:Y:S01]  /*0160*/  LDC.64 R4, c[0x0][0x388] ;  /* 0x0000e200ff047b82 */ /* 0x000e220000000a00 */
[----:B------:R-:W1:Y:S01]  /*0170*/  LDCU.64 UR4, c[0x0][0x358] ;  /* 0x00006b00ff0477ac */ /* 0x000e620008000a00 */
[----:B------:R-:W-:-:S04]  /*0180*/  IMAD R11, R7, R8, R6 ;  /* 0x00000008070b7224 */ /* 0x000fc800078e0206 */
[----:B------:R-:W-:Y:S02]  /*0190*/  IMAD R9, R9, R11, R0 ;  /* 0x0000000b09097224 */ /* 0x000fe400078e0200 */
[----:B------:R-:W2:Y:S08]  /*01a0*/  LDC.64 R2, c[0x0][0x380] ;  /* 0x0000e000ff027b82 */ /* 0x000eb00000000a00 */
[----:B------:R-:W3:Y:S01]  /*01b0*/  LDC.64 R6, c[0x0][0x390] ;  /* 0x0000e400ff067b82 */ /* 0x000ee20000000a00 */
[----:B0-----:R-:W-:-:S06]  /*01c0*/  IMAD.WIDE R4, R9, 0x4, R4 ;  /* 0x0000000409047825 */ /* 0x001fcc00078e0204 */
[----:B-1----:R-:W4:Y:S01]  /*01d0*/  LDG.E R5, desc[UR4][R4.64] ;  /* 0x0000000404057981 */ /* 0x002f22000c1e1900 */
[----:B--2---:R-:W-:-:S06]  /*01e0*/  IMAD.WIDE R2, R9, 0x4, R2 ;  /* 0x0000000409027825 */ /* 0x004fcc00078e0202 */
[----:B------:R-:W2:Y:S01]  /*01f0*/  LDG.E R2, desc[UR4][R2.64] ;  /* 0x0000000402027981 */ /* 0x000ea2000c1e1900 */
[----:B---3--:R-:W-:Y:S01]  /*0200*/  IMAD.WIDE R6, R9, 0x4, R6 ;  /* 0x0000000409067825 */ /* 0x008fe200078e0206 */
[----:B----4-:R-:W-:-:S04]  /*0210*/  ISETP.NE.AND P0, PT, R5, RZ, PT ;  /* 0x000000ff0500720c */ /* 0x010fc80003f05270 */
[C---:B--2---:R-:W-:Y:S02]  /*0220*/  ISETP.NE.XOR P0, PT, R2.reuse, RZ, P0 ;  /* 0x000000ff0200720c */ /* 0x044fe40000705a70 */
[----:B------:R-:W-:-:S11]  /*0230*/  IADD3 R0, PT, PT, R2, R5, RZ ;  /* 0x0000000502007210 */ /* 0x000fd60007ffe0ff */
[----:B------:R-:W-:-:S04]  /*0240*/  @P0 LEA.HI R8, R0, R0, RZ, 0x1 ;  /* 0x0000000000080211 */ /* 0x000fc800078f08ff */
[----:B------:R-:W-:Y:S02]  /*0250*/  @P0 SHF.R.S32.HI R13, RZ, 0x1, R8 ;  /* 0x00000001ff0d0819 */ /* 0x000fe40000011408 */
[----:B------:R-:W-:-:S04]  /*0260*/  @!P0 MOV R13, R0 ;  /* 0x00000000000d8202 */ /* 0x000fc80000000f00 */
[----:B------:R-:W-:Y:S01]  /*0270*/  ISETP.NE.AND P0, PT, R13, RZ, PT ;  /* 0x000000ff0d00720c */ /* 0x000fe20003f05270 */
[----:B------:R0:W-:-:S12]  /*0280*/  STG.E desc[UR4][R6.64], R13 ;  /* 0x0000000d06007986 */ /* 0x0001d8000c101904 */
[----:B0-----:R-:W-:Y:S05]  /*0290*/  @!P0 EXIT ;  /* 0x000000000000894d */ /* 0x001fea0003800000 */
[----:B------:R-:W0:Y:S02]  /*02a0*/  LDC.64 R2, c[0x0][0x398] ;  /* 0x0000e600ff027b82 */ /* 0x000e240000000a00 */
[----:B0-----:R-:W-:-:S05]  /*02b0*/  IMAD.WIDE R2, R11, 0x4, R2 ;  /* 0x000000040b027825 */ /* 0x001fca00078e0202 */
[----:B------:R-:W2:Y:S02]  /*02c0*/  LDG.E R0, desc[UR4][R2.64] ;  /* 0x0000000402007981 */ /* 0x000ea4000c1e1900 */
[----:B--2---:R-:W-:-:S05]  /*02d0*/  IADD3 R5, PT, PT, R0, 0x1, RZ ;  /* 0x0000000100057810 */ /* 0x004fca0007ffe0ff */
[----:B------:R-:W-:Y:S01]  /*02e0*/  STG.E desc[UR4][R2.64], R5 ;  /* 0x0000000502007986 */ /* 0x000fe2000c101904 */
[----:B------:R-:W-:Y:S05]  /*02f0*/  EXIT ;  /* 0x000000000000794d */ /* 0x000fea0003800000 */
.L_x_0:
[----:B------:R-:W-:-:S00]  /*0300*/  BRA `(.L_x_0) ;  /* 0xfffffffc00fc7947 */ /* 0x000fc0000383ffff */
[----:B------:R-:W-:-:S00]  /*0310*/  NOP ;  /* 0x0000000000007918 */ /* 0x000fc00000000000 */
        /* <DEDUP_REMOVED lines=14> */
.L_x_1:


//--------------------- .nv.shared.reserved.0     --------------------------
	.section	.nv.shared.reserved.0,"aw",@nobits
	.weak		__nv_reservedSMEM_offset_0_alias
	.size		__nv_reservedSMEM_offset_0_alias, 0, 64
	.other		__nv_reservedSMEM_offset_0_alias,@"STO_CUDA_RESERVED_SHARED STV_DEFAULT"
__nv_reservedSMEM_offset_0_alias:
	.zero		0
	.zero		64


//--------------------- .nv.constant0._Z12MatSumKernelPiS_S_S_ii --------------------------
	.section	.nv.constant0._Z12MatSumKernelPiS_S_S_ii,"a",@progbits
	.sectionflags	@""
	.align	4
.nv.constant0._Z12MatSumKernelPiS_S_S_ii:
	.zero		936


//--------------------- SYMBOLS --------------------------

	.type		.nv.reservedSmem.offset0,@object
	.size		.nv.reservedSmem.offset0,0x4
